	.headerflags	@"EF_CUDA_TEXMODE_UNIFIED EF_CUDA_64BIT_ADDRESS EF_CUDA_ACCELERATORS EF_CUDA_SM90 EF_CUDA_VIRTUAL_SM(EF_CUDA_SM90)"
	.elftype	@"ET_EXEC"


//--------------------- .nv.info                  --------------------------
	.section	.nv.info,"",@"SHT_CUDA_INFO"
	.align	4


	//----- nvinfo : EIATTR_REGCOUNT
	.align		4
        /*0000*/ 	.byte	0x04, 0x2f
        /*0002*/ 	.short	(.L_1 - .L_0)
	.align		4
.L_0:
        /*0004*/ 	.word	index@(triton_poi_fused_convolution_div_max_pool2d_with_indices_relu_sub_4)
        /*0008*/ 	.word	0x0000001f


	//----- nvinfo : EIATTR_MIN_STACK_SIZE
	.align		4
.L_1:
        /*000c*/ 	.byte	0x04, 0x12
        /*000e*/ 	.short	(.L_3 - .L_2)
	.align		4
.L_2:
        /*0010*/ 	.word	index@(triton_poi_fused_convolution_div_max_pool2d_with_indices_relu_sub_4)
        /*0014*/ 	.word	0x00000000


	//----- nvinfo : EIATTR_FRAME_SIZE
	.align		4
.L_3:
        /*0018*/ 	.byte	0x04, 0x11
        /*001a*/ 	.short	(.L_5 - .L_4)
	.align		4
.L_4:
        /*001c*/ 	.word	index@(triton_poi_fused_convolution_div_max_pool2d_with_indices_relu_sub_4)
        /*0020*/ 	.word	0x00000000


	//----- nvinfo : EIATTR_MIN_STACK_SIZE
	.align		4
.L_5:
        /*0024*/ 	.byte	0x04, 0x12
        /*0026*/ 	.short	(.L_7 - .L_6)
	.align		4
.L_6:
        /*0028*/ 	.word	index@(triton_poi_fused_convolution_div_max_pool2d_with_indices_relu_sub_4)
        /*002c*/ 	.word	0x00000000
.L_7:


//--------------------- .nv.info.triton_poi_fused_convolution_div_max_pool2d_with_indices_relu_sub_4 --------------------------
	.section	.nv.info.triton_poi_fused_convolution_div_max_pool2d_with_indices_relu_sub_4,"",@"SHT_CUDA_INFO"
	.sectionflags	@""
	.align	4


	//----- nvinfo : EIATTR_CUDA_API_VERSION
	.align		4
        /*0000*/ 	.byte	0x04, 0x37
        /*0002*/ 	.short	(.L_9 - .L_8)
.L_8:
        /*0004*/ 	.word	0x0000007c


	//----- nvinfo : EIATTR_KPARAM_INFO
	.align		4
.L_9:
        /*0008*/ 	.byte	0x04, 0x17
        /*000a*/ 	.short	(.L_11 - .L_10)
.L_10:
        /*000c*/ 	.word	0x00000000
        /*0010*/ 	.short	0x0003
        /*0012*/ 	.short	0x0014
        /*0014*/ 	.byte	0x00, 0xf0, 0x11, 0x00


	//----- nvinfo : EIATTR_KPARAM_INFO
	.align		4
.L_11:
        /*0018*/ 	.byte	0x04, 0x17
        /*001a*/ 	.short	(.L_13 - .L_12)
.L_12:
        /*001c*/ 	.word	0x00000000
        /*0020*/ 	.short	0x0002
        /*0022*/ 	.short	0x0010
        /*0024*/ 	.byte	0x00, 0xf0, 0x11, 0x00


	//----- nvinfo : EIATTR_KPARAM_INFO
	.align		4
.L_13:
        /*0028*/ 	.byte	0x04, 0x17
        /*002a*/ 	.short	(.L_15 - .L_14)
.L_14:
        /*002c*/ 	.word	0x00000000
        /*0030*/ 	.short	0x0001
        /*0032*/ 	.short	0x0008
        /*0034*/ 	.byte	0x00, 0xf4, 0x21, 0x00


	//----- nvinfo : EIATTR_KPARAM_INFO
	.align		4
.L_15:
        /*0038*/ 	.byte	0x04, 0x17
        /*003a*/ 	.short	(.L_17 - .L_16)
.L_16:
        /*003c*/ 	.word	0x00000000
        /*0040*/ 	.short	0x0000
        /*0042*/ 	.short	0x0000
        /*0044*/ 	.byte	0x00, 0xf4, 0x21, 0x00


	//----- nvinfo : EIATTR_SPARSE_MMA_MASK
	.align		4
.L_17:
        /*0048*/ 	.byte	0x03, 0x50
        /*004a*/ 	.short	0x0000


	//----- nvinfo : EIATTR_MAXREG_COUNT
	.align		4
        /*004c*/ 	.byte	0x03, 0x1b
        /*004e*/ 	.short	0x00ff


	//----- nvinfo : EIATTR_EXIT_INSTR_OFFSETS
	.align		4
        /*0050*/ 	.byte	0x04, 0x1c
        /*0052*/ 	.short	(.L_19 - .L_18)


	//   ....[0]....
.L_18:
        /*0054*/ 	.word	0x000005e0


	//   ....[1]....
        /*0058*/ 	.word	0x00000630


	//----- nvinfo : EIATTR_REQNTID
	.align		4
.L_19:
        /*005c*/ 	.byte	0x04, 0x10
        /*005e*/ 	.short	(.L_21 - .L_20)
.L_20:
        /*0060*/ 	.word	0x00000080
        /*0064*/ 	.word	0x00000001
        /*0068*/ 	.word	0x00000001


	//----- nvinfo : EIATTR_CBANK_PARAM_SIZE
	.align		4
.L_21:
        /*006c*/ 	.byte	0x03, 0x19
        /*006e*/ 	.short	0x0018


	//----- nvinfo : EIATTR_PARAM_CBANK
	.align		4
        /*0070*/ 	.byte	0x04, 0x0a
        /*0072*/ 	.short	(.L_23 - .L_22)
	.align		4
.L_22:
        /*0074*/ 	.word	index@(.nv.constant0.triton_poi_fused_convolution_div_max_pool2d_with_indices_relu_sub_4)
        /*0078*/ 	.short	0x0210
        /*007a*/ 	.short	0x0018


	//----- nvinfo : EIATTR_SW_WAR
	.align		4
.L_23:
        /*007c*/ 	.byte	0x04, 0x36
        /*007e*/ 	.short	(.L_25 - .L_24)
.L_24:
        /*0080*/ 	.word	0x00000008
.L_25:


//--------------------- .nv.callgraph             --------------------------
	.section	.nv.callgraph,"",@"SHT_CUDA_CALLGRAPH"
	.align	4
	.sectionentsize	8
	.align		4
        /*0000*/ 	.word	0x00000000
	.align		4
        /*0004*/ 	.word	0xffffffff
	.align		4
        /*0008*/ 	.word	0x00000000
	.align		4
        /*000c*/ 	.word	0xfffffffe
	.align		4
        /*0010*/ 	.word	0x00000000
	.align		4
        /*0014*/ 	.word	0xfffffffd
	.align		4
        /*0018*/ 	.word	0x00000000
	.align		4
        /*001c*/ 	.word	0xfffffffc


//--------------------- .text.triton_poi_fused_convolution_div_max_pool2d_with_indices_relu_sub_4 --------------------------
	.section	.text.triton_poi_fused_convolution_div_max_pool2d_with_indices_relu_sub_4,"ax",@progbits
	.sectionflags	@"SHF_BARRIERS=1"
	.align	128
        .global         triton_poi_fused_convolution_div_max_pool2d_with_indices_relu_sub_4
        .type           triton_poi_fused_convolution_div_max_pool2d_with_indices_relu_sub_4,@function
        .size           triton_poi_fused_convolution_div_max_pool2d_with_indices_relu_sub_4,(.L_x_1 - triton_poi_fused_convolution_div_max_pool2d_with_indices_relu_sub_4)
        .other          triton_poi_fused_convolution_div_max_pool2d_with_indices_relu_sub_4,@"STO_CUDA_ENTRY STV_DEFAULT"
triton_poi_fused_convolution_div_max_pool2d_with_indices_relu_sub_4:
.text.triton_poi_fused_convolution_div_max_pool2d_with_indices_relu_sub_4:
[----:B------:R-:W0:Y:S01]  /*0000*/  LDC R1, c[0x0][0x28] ;  /* 0x00000a00ff017b82 */ /* 0x000e220000000800 */
[----:B------:R-:W1:Y:S07]  /*0010*/  S2R R0, SR_CTAID.X ;  /* 0x0000000000007919 */ /* 0x000e6e0000002500 */
[----:B------:R-:W2:Y:S01]  /*0020*/  LDC.64 R14, c[0x0][0x210] ;  /* 0x00008400ff0e7b82 */ /* 0x000ea20000000a00 */
[----:B------:R-:W-:Y:S01]  /*0030*/  IMAD.MOV.U32 R19, RZ, RZ, RZ ;  /* 0x000000ffff137224 */ /* 0x000fe200078e00ff */
[----:B------:R-:W-:Y:S01]  /*0040*/  ULDC.64 UR6, c[0x0][0x208] ;  /* 0x0000820000067ab9 */ /* 0x000fe20000000a00 */
[----:B------:R-:W3:Y:S01]  /*0050*/  S2R R21, SR_TID.X ;  /* 0x0000000000157919 */ /* 0x000ee20000002100 */
[----:B------:R-:W4:Y:S01]  /*0060*/  S2R R18, SR_CTAID.Y ;  /* 0x0000000000127919 */ /* 0x000f220000002600 */
[----:B------:R-:W-:-:S02]  /*0070*/  IMAD.MOV.U32 R20, RZ, RZ, RZ ;  /* 0x000000ffff147224 */ /* 0x000fc400078e00ff */
[----:B-1----:R-:W-:Y:S01]  /*0080*/  IMAD.SHL.U32 R0, R0, 0x10, RZ ;  /* 0x0000001000007824 */ /* 0x002fe200078e00ff */
[----:B---3--:R-:W-:-:S04]  /*0090*/  SHF.R.U32.HI R17, RZ, 0x4, R21 ;  /* 0x00000004ff117819 */ /* 0x008fc80000011615 */
[----:B------:R-:W-:Y:S01]  /*00a0*/  LOP3.LUT R6, R0, 0xf, R21, 0xf8, !PT ;  /* 0x0000000f00067812 */ /* 0x000fe200078ef815 */
[----:B----4-:R-:W-:Y:S01]  /*00b0*/  IMAD.SHL.U32 R16, R18, 0x40, RZ ;  /* 0x0000004012107824 */ /* 0x010fe200078e00ff */
[----:B------:R-:W-:Y:S02]  /*00c0*/  SGXT.U32 R17, R17, 0x3 ;  /* 0x000000031111781a */ /* 0x000fe40000000000 */
[----:B------:R-:W-:Y:S02]  /*00d0*/  ISETP.GE.AND P0, PT, R6, 0x9, PT ;  /* 0x000000090600780c */ /* 0x000fe40003f06270 */
[----:B------:R-:W-:Y:S02]  /*00e0*/  LOP3.LUT R2, R16, R17, RZ, 0xfc, !PT ;  /* 0x0000001110027212 */ /* 0x000fe400078efcff */
[----:B------:R-:W-:Y:S02]  /*00f0*/  LOP3.LUT R3, R16, 0x8, R17, 0xfe, !PT ;  /* 0x0000000810037812 */ /* 0x000fe400078efe11 */
[----:B------:R-:W-:Y:S01]  /*0100*/  LOP3.LUT R4, R16, 0x10, R17, 0xfe, !PT ;  /* 0x0000001010047812 */ /* 0x000fe200078efe11 */
[--C-:B------:R-:W-:Y:S01]  /*0110*/  IMAD R27, R2, 0x9, R6.reuse ;  /* 0x00000009021b7824 */ /* 0x100fe200078e0206 */
        /* <DEDUP_REMOVED lines=9> */
[----:B------:R-:W-:-:S02]  /*01b0*/  IMAD R11, R11, 0x9, R6 ;  /* 0x000000090b0b7824 */ /* 0x000fc400078e0206 */
[--C-:B------:R-:W-:Y:S02]  /*01c0*/  IMAD R13, R13, 0x9, R6.reuse ;  /* 0x000000090d0d7824 */ /* 0x100fe400078e0206 */
[----:B------:R-:W-:Y:S02]  /*01d0*/  IMAD R23, R23, 0x9, R6 ;  /* 0x0000000917177824 */ /* 0x000fe400078e0206 */
[----:B--2---:R-:W-:-:S04]  /*01e0*/  IMAD.WIDE R26, R27, 0x4, R14 ;  /* 0x000000041b1a7825 */ /* 0x004fc800078e020e */
[--C-:B------:R-:W-:Y:S01]  /*01f0*/  IMAD.WIDE R2, R3, 0x4, R14.reuse ;  /* 0x0000000403027825 */ /* 0x100fe200078e020e */
[----:B------:R1:W2:Y:S01]  /*0200*/  @!P0 LDG.E.EL R19, desc[UR6][R26.64] ;  /* 0x000000061a138981 */ /* 0x0002a2000c2e1900 */
[----:B------:R-:W-:Y:S02]  /*0210*/  CS2R R24, SRZ ;  /* 0x0000000000187805 */ /* 0x000fe4000001ff00 */
[--C-:B------:R-:W-:Y:S01]  /*0220*/  IMAD.WIDE R4, R5, 0x4, R14.reuse ;  /* 0x0000000405047825 */ /* 0x100fe200078e020e */
[----:B------:R3:W4:Y:S03]  /*0230*/  @!P0 LDG.E.EL R20, desc[UR6][R2.64] ;  /* 0x0000000602148981 */ /* 0x000726000c2e1900 */
[----:B------:R-:W-:-:S04]  /*0240*/  IMAD.WIDE R6, R7, 0x4, R14 ;  /* 0x0000000407067825 */ /* 0x000fc800078e020e */
[----:B------:R-:W-:-:S04]  /*0250*/  IMAD.WIDE R8, R9, 0x4, R14 ;  /* 0x0000000409087825 */ /* 0x000fc800078e020e */
[----:B------:R-:W-:-:S04]  /*0260*/  IMAD.WIDE R10, R11, 0x4, R14 ;  /* 0x000000040b0a7825 */ /* 0x000fc800078e020e */
[--C-:B------:R-:W-:Y:S01]  /*0270*/  IMAD.WIDE R12, R13, 0x4, R14.reuse ;  /* 0x000000040d0c7825 */ /* 0x100fe200078e020e */
[----:B-1----:R-:W-:Y:S01]  /*0280*/  CS2R R26, SRZ ;  /* 0x00000000001a7805 */ /* 0x002fe2000001ff00 */
[----:B------:R-:W5:Y:S02]  /*0290*/  @!P0 LDG.E.EL R24, desc[UR6][R6.64] ;  /* 0x0000000606188981 */ /* 0x000f64000c2e1900 */
[----:B------:R-:W-:Y:S01]  /*02a0*/  IMAD.WIDE R14, R23, 0x4, R14 ;  /* 0x00000004170e7825 */ /* 0x000fe200078e020e */
[----:B------:R-:W-:Y:S01]  /*02b0*/  HFMA2.MMA R23, -RZ, RZ, 0, 0 ;  /* 0x00000000ff177435 */ /* 0x000fe200000001ff */
[----:B------:R-:W5:Y:S02]  /*02c0*/  @!P0 LDG.E.EL R25, desc[UR6][R10.64] ;  /* 0x000000060a198981 */ /* 0x000f64000c2e1900 */
[----:B------:R-:W-:Y:S02]  /*02d0*/  IMAD.MOV.U32 R22, RZ, RZ, RZ ;  /* 0x000000ffff167224 */ /* 0x000fe400078e00ff */
[----:B------:R-:W5:Y:S04]  /*02e0*/  @!P0 LDG.E.EL R27, desc[UR6][R12.64] ;  /* 0x000000060c1b8981 */ /* 0x000f68000c2e1900 */
[----:B------:R-:W5:Y:S04]  /*02f0*/  @!P0 LDG.E.EL R22, desc[UR6][R4.64] ;  /* 0x0000000604168981 */ /* 0x000f68000c2e1900 */
[----:B------:R1:W5:Y:S04]  /*0300*/  @!P0 LDG.E.EL R23, desc[UR6][R8.64] ;  /* 0x0000000608178981 */ /* 0x000368000c2e1900 */
[----:B------:R-:W5:Y:S01]  /*0310*/  @!P0 LDG.E.EL R26, desc[UR6][R14.64] ;  /* 0x000000060e1a8981 */ /* 0x000f62000c2e1900 */
[----:B------:R-:W1:Y:S01]  /*0320*/  S2UR UR5, SR_CgaCtaId ;  /* 0x00000000000579c3 */ /* 0x000e620000008800 */
[----:B---3--:R-:W-:Y:S01]  /*0330*/  IMAD.SHL.U32 R2, R21, 0x40, RZ ;  /* 0x0000004015027824 */ /* 0x008fe200078e00ff */
[----:B------:R-:W-:-:S04]  /*0340*/  UMOV UR4, 0x400 ;  /* 0x0000040000047882 */ /* 0x000fc80000000000 */
[----:B------:R-:W-:-:S04]  /*0350*/  LOP3.LUT R2, R2, 0x3c0, RZ, 0xc0, !PT ;  /* 0x000003c002027812 */ /* 0x000fc800078ec0ff */
[----:B------:R-:W-:Y:S01]  /*0360*/  LOP3.LUT R3, R2, R17, RZ, 0xfc, !PT ;  /* 0x0000001102037212 */ /* 0x000fe200078efcff */
[----:B01----:R-:W-:-:S06]  /*0370*/  UPRMT UR4, UR5, 0x654, UR4 ;  /* 0x0000065405047896 */ /* 0x003fcc0008000004 */
[----:B------:R-:W-:-:S05]  /*0380*/  LEA.HI R2, R2, UR4, RZ, 0x1e ;  /* 0x0000000402027c11 */ /* 0x000fca000f8ff0ff */
[----:B------:R-:W-:Y:S01]  /*0390*/  IMAD R28, R3, 0x4, R2 ;  /* 0x00000004031c7824 */ /* 0x000fe200078e0202 */
[C---:B------:R-:W-:Y:S01]  /*03a0*/  LOP3.LUT R2, R21.reuse, 0x70, RZ, 0xc0, !PT ;  /* 0x0000007015027812 */ /* 0x040fe200078ec0ff */
[----:B------:R-:W-:-:S03]  /*03b0*/  IMAD.SHL.U32 R21, R21, 0x4, RZ ;  /* 0x0000000415157824 */ /* 0x000fc600078e00ff */
[----:B------:R-:W-:Y:S02]  /*03c0*/  IADD3 R3, R2, UR4, RZ ;  /* 0x0000000402037c10 */ /* 0x000fe4000fffe0ff */
[----:B------:R-:W-:-:S05]  /*03d0*/  LOP3.LUT R8, R21, 0x1fc, RZ, 0xc0, !PT ;  /* 0x000001fc15087812 */ /* 0x000fca00078ec0ff */
[----:B------:R-:W-:Y:S01]  /*03e0*/  IMAD R4, R8, 0x4, R3 ;  /* 0x0000000408047824 */ /* 0x000fe200078e0203 */
[----:B------:R-:W-:Y:S02]  /*03f0*/  SHF.R.S32.HI R3, RZ, 0x19, R18 ;  /* 0x00000019ff037819 */ /* 0x000fe40000011412 */
[----:B------:R-:W-:Y:S02]  /*0400*/  LOP3.LUT R16, R16, 0x3c, R21, 0xf8, !PT ;  /* 0x0000003c10107812 */ /* 0x000fe400078ef815 */
[----:B------:R-:W-:-:S04]  /*0410*/  SGXT R3, R3, 0x1 ;  /* 0x000000010303781a */ /* 0x000fc80000000200 */
[----:B------:R-:W-:Y:S02]  /*0420*/  LEA.HI R9, R3, R16, RZ, 0x7 ;  /* 0x0000001003097211 */ /* 0x000fe400078f38ff */
[----:B------:R-:W0:Y:S02]  /*0430*/  LDC.64 R2, c[0x0][0x218] ;  /* 0x00008600ff027b82 */ /* 0x000e240000000a00 */
[----:B------:R-:W-:Y:S02]  /*0440*/  LOP3.LUT R11, R9, 0xffffff80, RZ, 0xc0, !PT ;  /* 0xffffff80090b7812 */ /* 0x000fe400078ec0ff */
[----:B------:R-:W-:Y:S02]  /*0450*/  SHF.R.S32.HI R10, RZ, 0x7, R9 ;  /* 0x00000007ff0a7819 */ /* 0x000fe40000011409 */
[----:B------:R-:W-:Y:S01]  /*0460*/  LOP3.LUT R9, R0, R17, RZ, 0xfc, !PT ;  /* 0x0000001100097212 */ /* 0x000fe200078efcff */
[----:B------:R-:W-:Y:S01]  /*0470*/  IMAD.IADD R11, R16, 0x1, -R11 ;  /* 0x00000001100b7824 */ /* 0x000fe200078e0a0b */
[----:B------:R-:W-:-:S02]  /*0480*/  LOP3.LUT R0, R0, 0x8, R17, 0xfe, !PT ;  /* 0x0000000800007812 */ /* 0x000fc400078efe11 */
[----:B------:R-:W-:Y:S01]  /*0490*/  LOP3.LUT R13, R8, 0x200, RZ, 0xfc, !PT ;  /* 0x00000200080d7812 */ /* 0x000fe200078efcff */
[----:B------:R-:W-:Y:S01]  /*04a0*/  IMAD R12, R10, 0x480, R11 ;  /* 0x000004800a0c7824 */ /* 0x000fe200078e020b */
[C---:B------:R-:W-:Y:S02]  /*04b0*/  ISETP.GE.AND P1, PT, R9.reuse, 0x9, PT ;  /* 0x000000090900780c */ /* 0x040fe40003f26270 */
[----:B------:R-:W-:Y:S01]  /*04c0*/  ISETP.GE.AND P0, PT, R0, 0x9, PT ;  /* 0x000000090000780c */ /* 0x000fe20003f06270 */
[----:B------:R-:W-:Y:S01]  /*04d0*/  IMAD R11, R9, 0x80, R12 ;  /* 0x00000080090b7824 */ /* 0x000fe200078e020c */
[----:B------:R-:W-:-:S04]  /*04e0*/  SHF.R.U32.HI R13, RZ, 0x2, R13 ;  /* 0x00000002ff0d7819 */ /* 0x000fc8000001160d */
[----:B------:R-:W-:Y:S01]  /*04f0*/  LOP3.LUT R13, R13, 0xf0, RZ, 0xc0, !PT ;  /* 0x000000f00d0d7812 */ /* 0x000fe200078ec0ff */
[----:B0-----:R-:W-:-:S03]  /*0500*/  IMAD.WIDE R10, R11, 0x4, R2 ;  /* 0x000000040b0a7825 */ /* 0x001fc600078e0202 */
[----:B------:R-:W-:-:S05]  /*0510*/  IADD3 R13, R13, UR4, RZ ;  /* 0x000000040d0d7c10 */ /* 0x000fca000fffe0ff */
[----:B------:R-:W-:Y:S01]  /*0520*/  IMAD R13, R8, 0x4, R13 ;  /* 0x00000004080d7824 */ /* 0x000fe200078e020d */
[----:B--2---:R-:W-:Y:S04]  /*0530*/  STS [R28], R19 ;  /* 0x000000131c007388 */ /* 0x004fe80000000800 */
[----:B----4-:R-:W-:Y:S04]  /*0540*/  STS [R28+0x20], R20 ;  /* 0x000020141c007388 */ /* 0x010fe80000000800 */
[----:B-----5:R-:W-:Y:S04]  /*0550*/  STS [R28+0x60], R24 ;  /* 0x000060181c007388 */ /* 0x020fe80000000800 */
[----:B------:R-:W-:Y:S04]  /*0560*/  STS [R28+0xa0], R25 ;  /* 0x0000a0191c007388 */ /* 0x000fe80000000800 */
[----:B------:R-:W-:Y:S04]  /*0570*/  STS [R28+0xc0], R27 ;  /* 0x0000c01b1c007388 */ /* 0x000fe80000000800 */
[----:B------:R-:W-:Y:S04]  /*0580*/  STS [R28+0x40], R22 ;  /* 0x000040161c007388 */ /* 0x000fe80000000800 */
[----:B------:R-:W-:Y:S04]  /*0590*/  STS [R28+0x80], R23 ;  /* 0x000080171c007388 */ /* 0x000fe80000000800 */
[----:B------:R-:W-:Y:S01]  /*05a0*/  STS [R28+0xe0], R26 ;  /* 0x0000e01a1c007388 */ /* 0x000fe20000000800 */
[----:B------:R-:W-:Y:S06]  /*05b0*/  BAR.SYNC.DEFER_BLOCKING 0x0 ;  /* 0x0000000000007b1d */ /* 0x000fec0000010000 */
[----:B------:R-:W0:Y:S04]  /*05c0*/  LDS.128 R4, [R4] ;  /* 0x0000000004047984 */ /* 0x000e280000000c00 */
[----:B0-----:R0:W-:Y:S02]  /*05d0*/  @!P1 STG.E.128 desc[UR6][R10.64], R4 ;  /* 0x000000040a009986 */ /* 0x0011e4000c101d06 */
[----:B0-----:R-:W-:Y:S05]  /*05e0*/  @P0 EXIT ;  /* 0x000000000000094d */ /* 0x001fea0003800000 */
[----:B0-----:R-:W0:Y:S01]  /*05f0*/  LDS.128 R8, [R13+0x800] ;  /* 0x000800000d087984 */ /* 0x001e220000000c00 */
[----:B------:R-:W-:-:S04]  /*0600*/  IMAD R5, R0, 0x80, R12 ;  /* 0x0000008000057824 */ /* 0x000fc800078e020c */
[----:B------:R-:W-:-:S05]  /*0610*/  IMAD.WIDE R2, R5, 0x4, R2 ;  /* 0x0000000405027825 */ /* 0x000fca00078e0202 */
[----:B0-----:R-:W-:Y:S01]  /*0620*/  STG.E.128 desc[UR6][R2.64], R8 ;  /* 0x0000000802007986 */ /* 0x001fe2000c101d06 */
[----:B------:R-:W-:Y:S05]  /*0630*/  EXIT ;  /* 0x000000000000794d */ /* 0x000fea0003800000 */
.L_x_0:
[----:B------:R-:W-:-:S00]  /*0640*/  BRA `(.L_x_0) ;  /* 0xfffffffc00fc7947 */ /* 0x000fc0000383ffff */
[----:B------:R-:W-:-:S00]  /*0650*/  NOP ;  /* 0x0000000000007918 */ /* 0x000fc00000000000 */
        /* <DEDUP_REMOVED lines=10> */
.L_x_1:


//--------------------- .nv.shared.triton_poi_fused_convolution_div_max_pool2d_with_indices_relu_sub_4 --------------------------
	.section	.nv.shared.triton_poi_fused_convolution_div_max_pool2d_with_indices_relu_sub_4,"aw",@nobits
	.sectionflags	@""
	.align	16
	.zero		1024


//--------------------- .nv.constant0.triton_poi_fused_convolution_div_max_pool2d_with_indices_relu_sub_4 --------------------------
	.section	.nv.constant0.triton_poi_fused_convolution_div_max_pool2d_with_indices_relu_sub_4,"a",@progbits
	.sectionflags	@""
	.align	4
.nv.constant0.triton_poi_fused_convolution_div_max_pool2d_with_indices_relu_sub_4:
	.zero		552
